//
// Generated by NVIDIA NVVM Compiler
//
// Compiler Build ID: CL-36424714
// Cuda compilation tools, release 13.0, V13.0.88
// Based on NVVM 20.0.0
//

.version 9.0
.target sm_100
.address_size 64

	// .globl	_Z12tambahVectorPKfS0_Pfi

.visible .entry _Z12tambahVectorPKfS0_Pfi(
	.param .u64 .ptr .align 1 _Z12tambahVectorPKfS0_Pfi_param_0,
	.param .u64 .ptr .align 1 _Z12tambahVectorPKfS0_Pfi_param_1,
	.param .u64 .ptr .align 1 _Z12tambahVectorPKfS0_Pfi_param_2,
	.param .u32 _Z12tambahVectorPKfS0_Pfi_param_3
)
{


	ret;

}


// ===== COMPILED SASS (sm_100) =====

	.target	sm_100

	.elftype	@"ET_EXEC"


//--------------------- .note.nv.tkinfo           --------------------------
	.section	.note.nv.tkinfo,"",@"SHT_NOTE"
	.sectionflags	@"SHF_NOTE_NV_TKINFO"
	.tkinfo
        /*0018*/ 	.word	0x00000002
        /*0030*/ 	.string	""
        /*0030*/ 	.string	"ptxas"
        /*0030*/ 	.string	"Cuda compilation tools, release 13.0, V13.0.88"
        /*0030*/ 	.string	"Build cuda_13.0.r13.0/compiler.36424714_0"
        /*0030*/ 	.string	"-arch sm_100 -m 64 "



//--------------------- .note.nv.cuinfo           --------------------------
	.section	.note.nv.cuinfo,"",@"SHT_NOTE"
	.sectionflags	@"SHF_NOTE_NV_CUINFO"
        /*0018*/ 	.short	0x0002
        /*001a*/ 	.short	0x0064
        /*001c*/ 	.short	0x0082
	.zero		2


//--------------------- .nv.info                  --------------------------
	.section	.nv.info,"",@"SHT_CUDA_INFO"
	.align	4


	//----- nvinfo : EIATTR_REGCOUNT
	.align		4
        /*0000*/ 	.byte	0x04, 0x2f
        /*0002*/ 	.short	(.L_1 - .L_0)
	.align		4
.L_0:
        /*0004*/ 	.word	index@(_Z12tambahVectorPKfS0_Pfi)
        /*0008*/ 	.word	0x00000004


	//----- nvinfo : EIATTR_FRAME_SIZE
	.align		4
.L_1:
        /*000c*/ 	.byte	0x04, 0x11
        /*000e*/ 	.short	(.L_3 - .L_2)
	.align		4
.L_2:
        /*0010*/ 	.word	index@(_Z12tambahVectorPKfS0_Pfi)
        /*0014*/ 	.word	0x00000000


	//----- nvinfo : EIATTR_MIN_STACK_SIZE
	.align		4
.L_3:
        /*0018*/ 	.byte	0x04, 0x12
        /*001a*/ 	.short	(.L_5 - .L_4)
	.align		4
.L_4:
        /*001c*/ 	.word	index@(_Z12tambahVectorPKfS0_Pfi)
        /*0020*/ 	.word	0x00000000
.L_5:


//--------------------- .nv.compat                --------------------------
	.section	.nv.compat,"",@"SHT_CUDA_COMPAT_INFO"
	.align	4
        /*0000*/ 	.byte	0x02, 0x09, 0x00, 0x00, 0x02, 0x02, 0x01, 0x00, 0x02, 0x05, 0x05, 0x00, 0x03, 0x07, 0x01, 0x01
        /*0010*/ 	.byte	0x02, 0x03, 0x00, 0x00, 0x02, 0x06, 0x01, 0x00, 0x04, 0x0b, 0x08, 0x00, 0x09, 0x00, 0x00, 0x00
        /*0020*/ 	.byte	0x00, 0x00, 0x00, 0x00


//--------------------- .nv.info._Z12tambahVectorPKfS0_Pfi --------------------------
	.section	.nv.info._Z12tambahVectorPKfS0_Pfi,"",@"SHT_CUDA_INFO"
	.sectionflags	@""
	.align	4


	//----- nvinfo : EIATTR_CUDA_API_VERSION
	.align		4
        /*0000*/ 	.byte	0x04, 0x37
        /*0002*/ 	.short	(.L_7 - .L_6)
.L_6:
        /*0004*/ 	.word	0x00000082


	//----- nvinfo : EIATTR_KPARAM_INFO
	.align		4
.L_7:
        /*0008*/ 	.byte	0x04, 0x17
        /*000a*/ 	.short	(.L_9 - .L_8)
.L_8:
        /*000c*/ 	.word	0x00000000
        /*0010*/ 	.short	0x0003
        /*0012*/ 	.short	0x0018
        /*0014*/ 	.byte	0x00, 0xf0, 0x11, 0x00


	//----- nvinfo : EIATTR_KPARAM_INFO
	.align		4
.L_9:
        /*0018*/ 	.byte	0x04, 0x17
        /*001a*/ 	.short	(.L_11 - .L_10)
.L_10:
        /*001c*/ 	.word	0x00000000
        /*0020*/ 	.short	0x0002
        /*0022*/ 	.short	0x0010
        /*0024*/ 	.byte	0x00, 0xf5, 0x21, 0x00


	//----- nvinfo : EIATTR_KPARAM_INFO
	.align		4
.L_11:
        /*0028*/ 	.byte	0x04, 0x17
        /*002a*/ 	.short	(.L_13 - .L_12)
.L_12:
        /*002c*/ 	.word	0x00000000
        /*0030*/ 	.short	0x0001
        /*0032*/ 	.short	0x0008
        /*0034*/ 	.byte	0x00, 0xf5, 0x21, 0x00


	//----- nvinfo : EIATTR_KPARAM_INFO
	.align		4
.L_13:
        /*0038*/ 	.byte	0x04, 0x17
        /*003a*/ 	.short	(.L_15 - .L_14)
.L_14:
        /*003c*/ 	.word	0x00000000
        /*0040*/ 	.short	0x0000
        /*0042*/ 	.short	0x0000
        /*0044*/ 	.byte	0x00, 0xf5, 0x21, 0x00


	//----- nvinfo : EIATTR_SPARSE_MMA_MASK
	.align		4
.L_15:
        /*0048*/ 	.byte	0x03, 0x50
        /*004a*/ 	.short	0x0000


	//----- nvinfo : EIATTR_MAXREG_COUNT
	.align		4
        /*004c*/ 	.byte	0x03, 0x1b
        /*004e*/ 	.short	0x00ff


	//----- nvinfo : EIATTR_MERCURY_ISA_VERSION
	.align		4
        /*0050*/ 	.byte	0x03, 0x5f
        /*0052*/ 	.short	0x0101


	//----- nvinfo : EIATTR_VRC_CTA_INIT_COUNT
	.align		4
        /*0054*/ 	.byte	0x02, 0x4a
	.zero		1
	.zero		1


	//----- nvinfo : EIATTR_EXIT_INSTR_OFFSETS
	.align		4
        /*0058*/ 	.byte	0x04, 0x1c
        /*005a*/ 	.short	(.L_17 - .L_16)


	//   ....[0]....
.L_16:
        /*005c*/ 	.word	0x00000010


	//----- nvinfo : EIATTR_CBANK_PARAM_SIZE
	.align		4
.L_17:
        /*0060*/ 	.byte	0x03, 0x19
        /*0062*/ 	.short	0x001c


	//----- nvinfo : EIATTR_PARAM_CBANK
	.align		4
        /*0064*/ 	.byte	0x04, 0x0a
        /*0066*/ 	.short	(.L_19 - .L_18)
	.align		4
.L_18:
        /*0068*/ 	.word	index@(.nv.constant0._Z12tambahVectorPKfS0_Pfi)
        /*006c*/ 	.short	0x0380
        /*006e*/ 	.short	0x001c


	//----- nvinfo : EIATTR_SW_WAR
	.align		4
.L_19:
        /*0070*/ 	.byte	0x04, 0x36
        /*0072*/ 	.short	(.L_21 - .L_20)
.L_20:
        /*0074*/ 	.word	0x00000008
.L_21:


//--------------------- .nv.callgraph             --------------------------
	.section	.nv.callgraph,"",@"SHT_CUDA_CALLGRAPH"
	.align	4
	.sectionentsize	8
	.align		4
        /*0000*/ 	.word	0x00000000
	.align		4
        /*0004*/ 	.word	0xffffffff
	.align		4
        /*0008*/ 	.word	0x00000000
	.align		4
        /*000c*/ 	.word	0xfffffffe
	.align		4
        /*0010*/ 	.word	0x00000000
	.align		4
        /*0014*/ 	.word	0xfffffffd
	.align		4
        /*0018*/ 	.word	0x00000000
	.align		4
        /*001c*/ 	.word	0xfffffffc


//--------------------- .text._Z12tambahVectorPKfS0_Pfi --------------------------
	.section	.text._Z12tambahVectorPKfS0_Pfi,"ax",@progbits
	.align	128
        .global         _Z12tambahVectorPKfS0_Pfi
        .type           _Z12tambahVectorPKfS0_Pfi,@function
        .size           _Z12tambahVectorPKfS0_Pfi,(.L_x_1 - _Z12tambahVectorPKfS0_Pfi)
        .other          _Z12tambahVectorPKfS0_Pfi,@"STO_CUDA_ENTRY STV_DEFAULT"
_Z12tambahVectorPKfS0_Pfi:
.text._Z12tambahVectorPKfS0_Pfi:
[----:B------:R-:W-:Y:S01]  /*0000*/  LDC R1, c[0x0][0x37c] ;  /* 0x0000df00ff017b82 */ /* 0x000fe20000000800 */
[----:B------:R-:W-:Y:S05]  /*0010*/  EXIT ;  /* 0x000000000000794d */ /* 0x000fea0003800000 */
.L_x_0:
[----:B------:R-:W-:-:S00]  /*0020*/  BRA `(.L_x_0) ;  /* 0xfffffffc00fc7947 */ /* 0x000fc0000383ffff */
[----:B------:R-:W-:-:S00]  /*0030*/  NOP ;  /* 0x0000000000007918 */ /* 0x000fc00000000000 */
        /* <DEDUP_REMOVED lines=12> */
.L_x_1:


//--------------------- .nv.shared.reserved.0     --------------------------
	.section	.nv.shared.reserved.0,"aw",@nobits
	.weak		__nv_reservedSMEM_offset_0_alias
	.size		__nv_reservedSMEM_offset_0_alias, 0, 64
	.other		__nv_reservedSMEM_offset_0_alias,@"STO_CUDA_RESERVED_SHARED STV_DEFAULT"
__nv_reservedSMEM_offset_0_alias:
	.zero		0
	.zero		64


//--------------------- .nv.constant0._Z12tambahVectorPKfS0_Pfi --------------------------
	.section	.nv.constant0._Z12tambahVectorPKfS0_Pfi,"a",@progbits
	.sectionflags	@""
	.align	4
.nv.constant0._Z12tambahVectorPKfS0_Pfi:
	.zero		924


//--------------------- SYMBOLS --------------------------

	.type		.nv.reservedSmem.offset0,@object
	.size		.nv.reservedSmem.offset0,0x4
